//
// Generated by NVIDIA NVVM Compiler
//
// Compiler Build ID: CL-36424714
// Cuda compilation tools, release 13.0, V13.0.88
// Based on NVVM 20.0.0
//

.version 9.0
.target sm_100
.address_size 64

	// .globl	snn_hadamard_kernel

.visible .entry snn_hadamard_kernel(
	.param .u64 .ptr .align 1 snn_hadamard_kernel_param_0,
	.param .u64 .ptr .align 1 snn_hadamard_kernel_param_1,
	.param .u64 snn_hadamard_kernel_param_2
)
{
	.reg .pred 	%p<2>;
	.reg .b32 	%r<5>;
	.reg .b32 	%f<4>;
	.reg .b64 	%rd<10>;

	ld.param.u64 	%rd2, [snn_hadamard_kernel_param_0];
	ld.param.u64 	%rd3, [snn_hadamard_kernel_param_1];
	ld.param.u64 	%rd4, [snn_hadamard_kernel_param_2];
	mov.u32 	%r1, %ctaid.x;
	mov.u32 	%r2, %ntid.x;
	mov.u32 	%r3, %tid.x;
	mad.lo.s32 	%r4, %r1, %r2, %r3;
	cvt.u64.u32 	%rd1, %r4;
	setp.le.u64 	%p1, %rd4, %rd1;
	@%p1 bra 	$L__BB0_2;
	cvta.to.global.u64 	%rd5, %rd2;
	cvta.to.global.u64 	%rd6, %rd3;
	shl.b64 	%rd7, %rd1, 2;
	add.s64 	%rd8, %rd5, %rd7;
	ld.global.f32 	%f1, [%rd8];
	add.s64 	%rd9, %rd6, %rd7;
	ld.global.f32 	%f2, [%rd9];
	mul.f32 	%f3, %f1, %f2;
	st.global.f32 	[%rd8], %f3;
$L__BB0_2:
	ret;

}


// ===== COMPILED SASS (sm_100) =====

	.target	sm_100

	.elftype	@"ET_EXEC"


//--------------------- .note.nv.tkinfo           --------------------------
	.section	.note.nv.tkinfo,"",@"SHT_NOTE"
	.sectionflags	@"SHF_NOTE_NV_TKINFO"
	.tkinfo
        /*0018*/ 	.word	0x00000002
        /*0030*/ 	.string	""
        /*0030*/ 	.string	"ptxas"
        /*0030*/ 	.string	"Cuda compilation tools, release 13.0, V13.0.88"
        /*0030*/ 	.string	"Build cuda_13.0.r13.0/compiler.36424714_0"
        /*0030*/ 	.string	"-arch sm_100 -m 64 "



//--------------------- .note.nv.cuinfo           --------------------------
	.section	.note.nv.cuinfo,"",@"SHT_NOTE"
	.sectionflags	@"SHF_NOTE_NV_CUINFO"
        /*0018*/ 	.short	0x0002
        /*001a*/ 	.short	0x0064
        /*001c*/ 	.short	0x0082
	.zero		2


//--------------------- .nv.info                  --------------------------
	.section	.nv.info,"",@"SHT_CUDA_INFO"
	.align	4


	//----- nvinfo : EIATTR_REGCOUNT
	.align		4
        /*0000*/ 	.byte	0x04, 0x2f
        /*0002*/ 	.short	(.L_1 - .L_0)
	.align		4
.L_0:
        /*0004*/ 	.word	index@(snn_hadamard_kernel)
        /*0008*/ 	.word	0x0000000a


	//----- nvinfo : EIATTR_FRAME_SIZE
	.align		4
.L_1:
        /*000c*/ 	.byte	0x04, 0x11
        /*000e*/ 	.short	(.L_3 - .L_2)
	.align		4
.L_2:
        /*0010*/ 	.word	index@(snn_hadamard_kernel)
        /*0014*/ 	.word	0x00000000


	//----- nvinfo : EIATTR_MIN_STACK_SIZE
	.align		4
.L_3:
        /*0018*/ 	.byte	0x04, 0x12
        /*001a*/ 	.short	(.L_5 - .L_4)
	.align		4
.L_4:
        /*001c*/ 	.word	index@(snn_hadamard_kernel)
        /*0020*/ 	.word	0x00000000
.L_5:


//--------------------- .nv.compat                --------------------------
	.section	.nv.compat,"",@"SHT_CUDA_COMPAT_INFO"
	.align	4
        /*0000*/ 	.byte	0x02, 0x09, 0x00, 0x00, 0x02, 0x02, 0x01, 0x00, 0x02, 0x05, 0x05, 0x00, 0x03, 0x07, 0x01, 0x01
        /*0010*/ 	.byte	0x02, 0x03, 0x00, 0x00, 0x02, 0x06, 0x01, 0x00, 0x04, 0x0b, 0x08, 0x00, 0x09, 0x00, 0x00, 0x00
        /*0020*/ 	.byte	0x00, 0x00, 0x00, 0x00


//--------------------- .nv.info.snn_hadamard_kernel --------------------------
	.section	.nv.info.snn_hadamard_kernel,"",@"SHT_CUDA_INFO"
	.sectionflags	@""
	.align	4


	//----- nvinfo : EIATTR_CUDA_API_VERSION
	.align		4
        /*0000*/ 	.byte	0x04, 0x37
        /*0002*/ 	.short	(.L_7 - .L_6)
.L_6:
        /*0004*/ 	.word	0x00000082


	//----- nvinfo : EIATTR_KPARAM_INFO
	.align		4
.L_7:
        /*0008*/ 	.byte	0x04, 0x17
        /*000a*/ 	.short	(.L_9 - .L_8)
.L_8:
        /*000c*/ 	.word	0x00000000
        /*0010*/ 	.short	0x0002
        /*0012*/ 	.short	0x0010
        /*0014*/ 	.byte	0x00, 0xf0, 0x21, 0x00


	//----- nvinfo : EIATTR_KPARAM_INFO
	.align		4
.L_9:
        /*0018*/ 	.byte	0x04, 0x17
        /*001a*/ 	.short	(.L_11 - .L_10)
.L_10:
        /*001c*/ 	.word	0x00000000
        /*0020*/ 	.short	0x0001
        /*0022*/ 	.short	0x0008
        /*0024*/ 	.byte	0x00, 0xf5, 0x21, 0x00


	//----- nvinfo : EIATTR_KPARAM_INFO
	.align		4
.L_11:
        /*0028*/ 	.byte	0x04, 0x17
        /*002a*/ 	.short	(.L_13 - .L_12)
.L_12:
        /*002c*/ 	.word	0x00000000
        /*0030*/ 	.short	0x0000
        /*0032*/ 	.short	0x0000
        /*0034*/ 	.byte	0x00, 0xf5, 0x21, 0x00


	//----- nvinfo : EIATTR_SPARSE_MMA_MASK
	.align		4
.L_13:
        /*0038*/ 	.byte	0x03, 0x50
        /*003a*/ 	.short	0x0000


	//----- nvinfo : EIATTR_MAXREG_COUNT
	.align		4
        /*003c*/ 	.byte	0x03, 0x1b
        /*003e*/ 	.short	0x00ff


	//----- nvinfo : EIATTR_MERCURY_ISA_VERSION
	.align		4
        /*0040*/ 	.byte	0x03, 0x5f
        /*0042*/ 	.short	0x0101


	//----- nvinfo : EIATTR_VRC_CTA_INIT_COUNT
	.align		4
        /*0044*/ 	.byte	0x02, 0x4a
	.zero		1
	.zero		1


	//----- nvinfo : EIATTR_EXIT_INSTR_OFFSETS
	.align		4
        /*0048*/ 	.byte	0x04, 0x1c
        /*004a*/ 	.short	(.L_15 - .L_14)


	//   ....[0]....
.L_14:
        /*004c*/ 	.word	0x00000080


	//   ....[1]....
        /*0050*/ 	.word	0x00000150


	//----- nvinfo : EIATTR_CBANK_PARAM_SIZE
	.align		4
.L_15:
        /*0054*/ 	.byte	0x03, 0x19
        /*0056*/ 	.short	0x0018


	//----- nvinfo : EIATTR_PARAM_CBANK
	.align		4
        /*0058*/ 	.byte	0x04, 0x0a
        /*005a*/ 	.short	(.L_17 - .L_16)
	.align		4
.L_16:
        /*005c*/ 	.word	index@(.nv.constant0.snn_hadamard_kernel)
        /*0060*/ 	.short	0x0380
        /*0062*/ 	.short	0x0018


	//----- nvinfo : EIATTR_SW_WAR
	.align		4
.L_17:
        /*0064*/ 	.byte	0x04, 0x36
        /*0066*/ 	.short	(.L_19 - .L_18)
.L_18:
        /*0068*/ 	.word	0x00000008
.L_19:


//--------------------- .nv.callgraph             --------------------------
	.section	.nv.callgraph,"",@"SHT_CUDA_CALLGRAPH"
	.align	4
	.sectionentsize	8
	.align		4
        /*0000*/ 	.word	0x00000000
	.align		4
        /*0004*/ 	.word	0xffffffff
	.align		4
        /*0008*/ 	.word	0x00000000
	.align		4
        /*000c*/ 	.word	0xfffffffe
	.align		4
        /*0010*/ 	.word	0x00000000
	.align		4
        /*0014*/ 	.word	0xfffffffd
	.align		4
        /*0018*/ 	.word	0x00000000
	.align		4
        /*001c*/ 	.word	0xfffffffc


//--------------------- .text.snn_hadamard_kernel --------------------------
	.section	.text.snn_hadamard_kernel,"ax",@progbits
	.align	128
        .global         snn_hadamard_kernel
        .type           snn_hadamard_kernel,@function
        .size           snn_hadamard_kernel,(.L_x_1 - snn_hadamard_kernel)
        .other          snn_hadamard_kernel,@"STO_CUDA_ENTRY STV_DEFAULT"
snn_hadamard_kernel:
.text.snn_hadamard_kernel:
[----:B------:R-:W-:Y:S01]  /*0000*/  LDC R1, c[0x0][0x37c] ;  /* 0x0000df00ff017b82 */ /* 0x000fe20000000800 */
[----:B------:R-:W0:Y:S07]  /*0010*/  S2R R3, SR_TID.X ;  /* 0x0000000000037919 */ /* 0x000e2e0000002100 */
[----:B------:R-:W0:Y:S01]  /*0020*/  S2UR UR4, SR_CTAID.X ;  /* 0x00000000000479c3 */ /* 0x000e220000002500 */
[----:B------:R-:W1:Y:S07]  /*0030*/  LDCU.64 UR6, c[0x0][0x390] ;  /* 0x00007200ff0677ac */ /* 0x000e6e0008000a00 */
[----:B------:R-:W0:Y:S02]  /*0040*/  LDC R0, c[0x0][0x360] ;  /* 0x0000d800ff007b82 */ /* 0x000e240000000800 */
[----:B0-----:R-:W-:-:S05]  /*0050*/  IMAD R0, R0, UR4, R3 ;  /* 0x0000000400007c24 */ /* 0x001fca000f8e0203 */
[----:B-1----:R-:W-:-:S04]  /*0060*/  ISETP.GE.U32.AND P0, PT, R0, UR6, PT ;  /* 0x0000000600007c0c */ /* 0x002fc8000bf06070 */
[----:B------:R-:W-:-:S13]  /*0070*/  ISETP.GE.U32.AND.EX P0, PT, RZ, UR7, PT, P0 ;  /* 0x00000007ff007c0c */ /* 0x000fda000bf06100 */
[----:B------:R-:W-:Y:S05]  /*0080*/  @P0 EXIT ;  /* 0x000000000000094d */ /* 0x000fea0003800000 */
[----:B------:R-:W0:Y:S01]  /*0090*/  LDCU.128 UR8, c[0x0][0x380] ;  /* 0x00007000ff0877ac */ /* 0x000e220008000c00 */
[----:B------:R-:W-:Y:S01]  /*00a0*/  IMAD.SHL.U32 R2, R0, 0x4, RZ ;  /* 0x0000000400027824 */ /* 0x000fe200078e00ff */
[----:B------:R-:W-:Y:S01]  /*00b0*/  SHF.R.U32.HI R0, RZ, 0x1e, R0 ;  /* 0x0000001eff007819 */ /* 0x000fe20000011600 */
[----:B------:R-:W1:Y:S03]  /*00c0*/  LDCU.64 UR4, c[0x0][0x358] ;  /* 0x00006b00ff0477ac */ /* 0x000e660008000a00 */
[C---:B0-----:R-:W-:Y:S02]  /*00d0*/  IADD3 R4, P1, PT, R2.reuse, UR10, RZ ;  /* 0x0000000a02047c10 */ /* 0x041fe4000ff3e0ff */
[----:B------:R-:W-:Y:S02]  /*00e0*/  IADD3 R2, P0, PT, R2, UR8, RZ ;  /* 0x0000000802027c10 */ /* 0x000fe4000ff1e0ff */
[----:B------:R-:W-:-:S02]  /*00f0*/  IADD3.X R5, PT, PT, R0, UR11, RZ, P1, !PT ;  /* 0x0000000b00057c10 */ /* 0x000fc40008ffe4ff */
[----:B------:R-:W-:-:S04]  /*0100*/  IADD3.X R3, PT, PT, R0, UR9, RZ, P0, !PT ;  /* 0x0000000900037c10 */ /* 0x000fc800087fe4ff */
[----:B-1----:R-:W2:Y:S04]  /*0110*/  LDG.E R5, desc[UR4][R4.64] ;  /* 0x0000000404057981 */ /* 0x002ea8000c1e1900 */
[----:B------:R-:W2:Y:S02]  /*0120*/  LDG.E R0, desc[UR4][R2.64] ;  /* 0x0000000402007981 */ /* 0x000ea4000c1e1900 */
[----:B--2---:R-:W-:-:S05]  /*0130*/  FMUL R7, R0, R5 ;  /* 0x0000000500077220 */ /* 0x004fca0000400000 */
[----:B------:R-:W-:Y:S01]  /*0140*/  STG.E desc[UR4][R2.64], R7 ;  /* 0x0000000702007986 */ /* 0x000fe2000c101904 */
[----:B------:R-:W-:Y:S05]  /*0150*/  EXIT ;  /* 0x000000000000794d */ /* 0x000fea0003800000 */
.L_x_0:
[----:B------:R-:W-:-:S00]  /*0160*/  BRA `(.L_x_0) ;  /* 0xfffffffc00fc7947 */ /* 0x000fc0000383ffff */
[----:B------:R-:W-:-:S00]  /*0170*/  NOP ;  /* 0x0000000000007918 */ /* 0x000fc00000000000 */
        /* <DEDUP_REMOVED lines=8> */
.L_x_1:


//--------------------- .nv.shared.reserved.0     --------------------------
	.section	.nv.shared.reserved.0,"aw",@nobits
	.weak		__nv_reservedSMEM_offset_0_alias
	.size		__nv_reservedSMEM_offset_0_alias, 0, 64
	.other		__nv_reservedSMEM_offset_0_alias,@"STO_CUDA_RESERVED_SHARED STV_DEFAULT"
__nv_reservedSMEM_offset_0_alias:
	.zero		0
	.zero		64


//--------------------- .nv.constant0.snn_hadamard_kernel --------------------------
	.section	.nv.constant0.snn_hadamard_kernel,"a",@progbits
	.sectionflags	@""
	.align	4
.nv.constant0.snn_hadamard_kernel:
	.zero		920


//--------------------- SYMBOLS --------------------------

	.type		.nv.reservedSmem.offset0,@object
	.size		.nv.reservedSmem.offset0,0x4
